//
// Generated by NVIDIA NVVM Compiler
//
// Compiler Build ID: CL-36424714
// Cuda compilation tools, release 13.0, V13.0.88
// Based on NVVM 20.0.0
//

.version 9.0
.target sm_100
.address_size 64

	// .globl	_Z11jacobi_stepPdS_S_i

.visible .entry _Z11jacobi_stepPdS_S_i(
	.param .u64 .ptr .align 1 _Z11jacobi_stepPdS_S_i_param_0,
	.param .u64 .ptr .align 1 _Z11jacobi_stepPdS_S_i_param_1,
	.param .u64 .ptr .align 1 _Z11jacobi_stepPdS_S_i_param_2,
	.param .u32 _Z11jacobi_stepPdS_S_i_param_3
)
{
	.reg .pred 	%p<2>;
	.reg .b32 	%r<41>;
	.reg .b64 	%rd<20>;
	.reg .b64 	%fd<15>;

	ld.param.u64 	%rd1, [_Z11jacobi_stepPdS_S_i_param_0];
	ld.param.u64 	%rd2, [_Z11jacobi_stepPdS_S_i_param_1];
	ld.param.u64 	%rd3, [_Z11jacobi_stepPdS_S_i_param_2];
	ld.param.u32 	%r5, [_Z11jacobi_stepPdS_S_i_param_3];
	mov.u32 	%r6, %ctaid.x;
	mov.u32 	%r7, %ntid.x;
	mov.u32 	%r8, %tid.x;
	mad.lo.s32 	%r9, %r6, %r7, %r8;
	add.s32 	%r1, %r9, 1;
	mov.u32 	%r10, %ctaid.y;
	mov.u32 	%r11, %ntid.y;
	mov.u32 	%r12, %tid.y;
	mad.lo.s32 	%r13, %r10, %r11, %r12;
	add.s32 	%r2, %r13, 1;
	mov.u32 	%r15, %ctaid.z;
	mov.u32 	%r16, %ntid.z;
	mov.u32 	%r17, %tid.z;
	mad.lo.s32 	%r18, %r15, %r16, %r17;
	add.s32 	%r3, %r18, 1;
	add.s32 	%r20, %r5, -1;
	max.s32 	%r21, %r1, %r2;
	max.s32 	%r22, %r21, %r3;
	setp.ge.s32 	%p1, %r22, %r20;
	@%p1 bra 	$L__BB0_2;
	cvta.to.global.u64 	%rd4, %rd2;
	cvta.to.global.u64 	%rd5, %rd3;
	cvta.to.global.u64 	%rd6, %rd1;
	mul.lo.s32 	%r23, %r5, %r3;
	mul.lo.s32 	%r24, %r23, %r5;
	mul.lo.s32 	%r25, %r5, %r2;
	add.s32 	%r26, %r24, %r25;
	add.s32 	%r27, %r26, %r1;
	add.s32 	%r28, %r27, 1;
	mul.wide.s32 	%rd7, %r28, 8;
	add.s64 	%rd8, %rd4, %rd7;
	ld.global.f64 	%fd1, [%rd8];
	ld.global.f64 	%fd2, [%rd8+-16];
	add.f64 	%fd3, %fd1, %fd2;
	add.s32 	%r29, %r25, %r5;
	add.s32 	%r30, %r29, %r1;
	add.s32 	%r31, %r30, %r24;
	mul.wide.s32 	%rd9, %r31, 8;
	add.s64 	%rd10, %rd4, %rd9;
	ld.global.f64 	%fd4, [%rd10];
	add.f64 	%fd5, %fd3, %fd4;
	shl.b32 	%r32, %r5, 1;
	sub.s32 	%r33, %r29, %r32;
	add.s32 	%r34, %r33, %r1;
	add.s32 	%r35, %r34, %r24;
	mul.wide.s32 	%rd11, %r35, 8;
	add.s64 	%rd12, %rd4, %rd11;
	ld.global.f64 	%fd6, [%rd12];
	add.f64 	%fd7, %fd5, %fd6;
	add.s32 	%r36, %r23, %r5;
	add.s32 	%r37, %r34, %r5;
	mad.lo.s32 	%r38, %r36, %r5, %r37;
	mul.wide.s32 	%rd13, %r38, 8;
	add.s64 	%rd14, %rd4, %rd13;
	ld.global.f64 	%fd8, [%rd14];
	add.f64 	%fd9, %fd7, %fd8;
	sub.s32 	%r39, %r36, %r32;
	mad.lo.s32 	%r40, %r39, %r5, %r37;
	mul.wide.s32 	%rd15, %r40, 8;
	add.s64 	%rd16, %rd4, %rd15;
	ld.global.f64 	%fd10, [%rd16];
	add.f64 	%fd11, %fd9, %fd10;
	mul.wide.s32 	%rd17, %r27, 8;
	add.s64 	%rd18, %rd5, %rd17;
	ld.global.f64 	%fd12, [%rd18];
	add.f64 	%fd13, %fd11, %fd12;
	mul.f64 	%fd14, %fd13, 0d3FC5555555555555;
	add.s64 	%rd19, %rd6, %rd17;
	st.global.f64 	[%rd19], %fd14;
$L__BB0_2:
	ret;

}


// ===== COMPILED SASS (sm_100) =====

	.target	sm_100

	.elftype	@"ET_EXEC"


//--------------------- .note.nv.tkinfo           --------------------------
	.section	.note.nv.tkinfo,"",@"SHT_NOTE"
	.sectionflags	@"SHF_NOTE_NV_TKINFO"
	.tkinfo
        /*0018*/ 	.word	0x00000002
        /*0030*/ 	.string	""
        /*0030*/ 	.string	"ptxas"
        /*0030*/ 	.string	"Cuda compilation tools, release 13.0, V13.0.88"
        /*0030*/ 	.string	"Build cuda_13.0.r13.0/compiler.36424714_0"
        /*0030*/ 	.string	"-arch sm_100 -m 64 "



//--------------------- .note.nv.cuinfo           --------------------------
	.section	.note.nv.cuinfo,"",@"SHT_NOTE"
	.sectionflags	@"SHF_NOTE_NV_CUINFO"
        /*0018*/ 	.short	0x0002
        /*001a*/ 	.short	0x0064
        /*001c*/ 	.short	0x0082
	.zero		2


//--------------------- .nv.info                  --------------------------
	.section	.nv.info,"",@"SHT_CUDA_INFO"
	.align	4


	//----- nvinfo : EIATTR_REGCOUNT
	.align		4
        /*0000*/ 	.byte	0x04, 0x2f
        /*0002*/ 	.short	(.L_1 - .L_0)
	.align		4
.L_0:
        /*0004*/ 	.word	index@(_Z11jacobi_stepPdS_S_i)
        /*0008*/ 	.word	0x00000018


	//----- nvinfo : EIATTR_FRAME_SIZE
	.align		4
.L_1:
        /*000c*/ 	.byte	0x04, 0x11
        /*000e*/ 	.short	(.L_3 - .L_2)
	.align		4
.L_2:
        /*0010*/ 	.word	index@(_Z11jacobi_stepPdS_S_i)
        /*0014*/ 	.word	0x00000000


	//----- nvinfo : EIATTR_MIN_STACK_SIZE
	.align		4
.L_3:
        /*0018*/ 	.byte	0x04, 0x12
        /*001a*/ 	.short	(.L_5 - .L_4)
	.align		4
.L_4:
        /*001c*/ 	.word	index@(_Z11jacobi_stepPdS_S_i)
        /*0020*/ 	.word	0x00000000
.L_5:


//--------------------- .nv.compat                --------------------------
	.section	.nv.compat,"",@"SHT_CUDA_COMPAT_INFO"
	.align	4
        /*0000*/ 	.byte	0x02, 0x09, 0x00, 0x00, 0x02, 0x02, 0x01, 0x00, 0x02, 0x05, 0x05, 0x00, 0x03, 0x07, 0x01, 0x01
        /*0010*/ 	.byte	0x02, 0x03, 0x00, 0x00, 0x02, 0x06, 0x01, 0x00, 0x04, 0x0b, 0x08, 0x00, 0x01, 0x00, 0x00, 0x00
        /*0020*/ 	.byte	0x00, 0x00, 0x00, 0x00


//--------------------- .nv.info._Z11jacobi_stepPdS_S_i --------------------------
	.section	.nv.info._Z11jacobi_stepPdS_S_i,"",@"SHT_CUDA_INFO"
	.sectionflags	@""
	.align	4


	//----- nvinfo : EIATTR_CUDA_API_VERSION
	.align		4
        /*0000*/ 	.byte	0x04, 0x37
        /*0002*/ 	.short	(.L_7 - .L_6)
.L_6:
        /*0004*/ 	.word	0x00000082


	//----- nvinfo : EIATTR_KPARAM_INFO
	.align		4
.L_7:
        /*0008*/ 	.byte	0x04, 0x17
        /*000a*/ 	.short	(.L_9 - .L_8)
.L_8:
        /*000c*/ 	.word	0x00000000
        /*0010*/ 	.short	0x0003
        /*0012*/ 	.short	0x0018
        /*0014*/ 	.byte	0x00, 0xf0, 0x11, 0x00


	//----- nvinfo : EIATTR_KPARAM_INFO
	.align		4
.L_9:
        /*0018*/ 	.byte	0x04, 0x17
        /*001a*/ 	.short	(.L_11 - .L_10)
.L_10:
        /*001c*/ 	.word	0x00000000
        /*0020*/ 	.short	0x0002
        /*0022*/ 	.short	0x0010
        /*0024*/ 	.byte	0x00, 0xf5, 0x21, 0x00


	//----- nvinfo : EIATTR_KPARAM_INFO
	.align		4
.L_11:
        /*0028*/ 	.byte	0x04, 0x17
        /*002a*/ 	.short	(.L_13 - .L_12)
.L_12:
        /*002c*/ 	.word	0x00000000
        /*0030*/ 	.short	0x0001
        /*0032*/ 	.short	0x0008
        /*0034*/ 	.byte	0x00, 0xf5, 0x21, 0x00


	//----- nvinfo : EIATTR_KPARAM_INFO
	.align		4
.L_13:
        /*0038*/ 	.byte	0x04, 0x17
        /*003a*/ 	.short	(.L_15 - .L_14)
.L_14:
        /*003c*/ 	.word	0x00000000
        /*0040*/ 	.short	0x0000
        /*0042*/ 	.short	0x0000
        /*0044*/ 	.byte	0x00, 0xf5, 0x21, 0x00


	//----- nvinfo : EIATTR_SPARSE_MMA_MASK
	.align		4
.L_15:
        /*0048*/ 	.byte	0x03, 0x50
        /*004a*/ 	.short	0x0000


	//----- nvinfo : EIATTR_MAXREG_COUNT
	.align		4
        /*004c*/ 	.byte	0x03, 0x1b
        /*004e*/ 	.short	0x00ff


	//----- nvinfo : EIATTR_MERCURY_ISA_VERSION
	.align		4
        /*0050*/ 	.byte	0x03, 0x5f
        /*0052*/ 	.short	0x0101


	//----- nvinfo : EIATTR_VRC_CTA_INIT_COUNT
	.align		4
        /*0054*/ 	.byte	0x02, 0x4a
	.zero		1
	.zero		1


	//----- nvinfo : EIATTR_EXIT_INSTR_OFFSETS
	.align		4
        /*0058*/ 	.byte	0x04, 0x1c
        /*005a*/ 	.short	(.L_17 - .L_16)


	//   ....[0]....
.L_16:
        /*005c*/ 	.word	0x00000140


	//   ....[1]....
        /*0060*/ 	.word	0x00000410


	//----- nvinfo : EIATTR_CBANK_PARAM_SIZE
	.align		4
.L_17:
        /*0064*/ 	.byte	0x03, 0x19
        /*0066*/ 	.short	0x001c


	//----- nvinfo : EIATTR_PARAM_CBANK
	.align		4
        /*0068*/ 	.byte	0x04, 0x0a
        /*006a*/ 	.short	(.L_19 - .L_18)
	.align		4
.L_18:
        /*006c*/ 	.word	index@(.nv.constant0._Z11jacobi_stepPdS_S_i)
        /*0070*/ 	.short	0x0380
        /*0072*/ 	.short	0x001c


	//----- nvinfo : EIATTR_SW_WAR
	.align		4
.L_19:
        /*0074*/ 	.byte	0x04, 0x36
        /*0076*/ 	.short	(.L_21 - .L_20)
.L_20:
        /*0078*/ 	.word	0x00000008
.L_21:


//--------------------- .nv.callgraph             --------------------------
	.section	.nv.callgraph,"",@"SHT_CUDA_CALLGRAPH"
	.align	4
	.sectionentsize	8
	.align		4
        /*0000*/ 	.word	0x00000000
	.align		4
        /*0004*/ 	.word	0xffffffff
	.align		4
        /*0008*/ 	.word	0x00000000
	.align		4
        /*000c*/ 	.word	0xfffffffe
	.align		4
        /*0010*/ 	.word	0x00000000
	.align		4
        /*0014*/ 	.word	0xfffffffd
	.align		4
        /*0018*/ 	.word	0x00000000
	.align		4
        /*001c*/ 	.word	0xfffffffc


//--------------------- .text._Z11jacobi_stepPdS_S_i --------------------------
	.section	.text._Z11jacobi_stepPdS_S_i,"ax",@progbits
	.align	128
        .global         _Z11jacobi_stepPdS_S_i
        .type           _Z11jacobi_stepPdS_S_i,@function
        .size           _Z11jacobi_stepPdS_S_i,(.L_x_1 - _Z11jacobi_stepPdS_S_i)
        .other          _Z11jacobi_stepPdS_S_i,@"STO_CUDA_ENTRY STV_DEFAULT"
_Z11jacobi_stepPdS_S_i:
.text._Z11jacobi_stepPdS_S_i:
[----:B------:R-:W-:Y:S01]  /*0000*/  LDC R1, c[0x0][0x37c] ;  /* 0x0000df00ff017b82 */ /* 0x000fe20000000800 */
[----:B------:R-:W0:Y:S07]  /*0010*/  S2R R3, SR_TID.X ;  /* 0x0000000000037919 */ /* 0x000e2e0000002100 */
[----:B------:R-:W0:Y:S01]  /*0020*/  LDC R0, c[0x0][0x360] ;  /* 0x0000d800ff007b82 */ /* 0x000e220000000800 */
[----:B------:R-:W1:Y:S01]  /*0030*/  S2R R5, SR_TID.Y ;  /* 0x0000000000057919 */ /* 0x000e620000002200 */
[----:B------:R-:W2:Y:S06]  /*0040*/  S2R R7, SR_TID.Z ;  /* 0x0000000000077919 */ /* 0x000eac0000002300 */
[----:B------:R-:W0:Y:S08]  /*0050*/  S2UR UR4, SR_CTAID.X ;  /* 0x00000000000479c3 */ /* 0x000e300000002500 */
[----:B------:R-:W1:Y:S08]  /*0060*/  LDC R2, c[0x0][0x364] ;  /* 0x0000d900ff027b82 */ /* 0x000e700000000800 */
[----:B------:R-:W1:Y:S08]  /*0070*/  S2UR UR5, SR_CTAID.Y ;  /* 0x00000000000579c3 */ /* 0x000e700000002600 */
[----:B------:R-:W2:Y:S01]  /*0080*/  S2UR UR6, SR_CTAID.Z ;  /* 0x00000000000679c3 */ /* 0x000ea20000002700 */
[----:B0-----:R-:W-:-:S07]  /*0090*/  IMAD R0, R0, UR4, R3 ;  /* 0x0000000400007c24 */ /* 0x001fce000f8e0203 */
[----:B------:R-:W2:Y:S08]  /*00a0*/  LDC R4, c[0x0][0x368] ;  /* 0x0000da00ff047b82 */ /* 0x000eb00000000800 */
[----:B------:R-:W0:Y:S01]  /*00b0*/  LDC R12, c[0x0][0x398] ;  /* 0x0000e600ff0c7b82 */ /* 0x000e220000000800 */
[----:B-1----:R-:W-:Y:S01]  /*00c0*/  IMAD R2, R2, UR5, R5 ;  /* 0x0000000502027c24 */ /* 0x002fe2000f8e0205 */
[----:B------:R-:W-:-:S04]  /*00d0*/  IADD3 R5, PT, PT, R0, 0x1, RZ ;  /* 0x0000000100057810 */ /* 0x000fc80007ffe0ff */
[----:B------:R-:W-:Y:S01]  /*00e0*/  IADD3 R2, PT, PT, R2, 0x1, RZ ;  /* 0x0000000102027810 */ /* 0x000fe20007ffe0ff */
[----:B--2---:R-:W-:-:S05]  /*00f0*/  IMAD R3, R4, UR6, R7 ;  /* 0x0000000604037c24 */ /* 0x004fca000f8e0207 */
[----:B------:R-:W-:Y:S02]  /*0100*/  IADD3 R3, PT, PT, R3, 0x1, RZ ;  /* 0x0000000103037810 */ /* 0x000fe40007ffe0ff */
[----:B0-----:R-:W-:Y:S02]  /*0110*/  IADD3 R0, PT, PT, R12, -0x1, RZ ;  /* 0xffffffff0c007810 */ /* 0x001fe40007ffe0ff */
[----:B------:R-:W-:-:S04]  /*0120*/  VIMNMX3 R7, R5, R2, R3, !PT ;  /* 0x000000020507720f */ /* 0x000fc80007800103 */
[----:B------:R-:W-:-:S13]  /*0130*/  ISETP.GE.AND P0, PT, R7, R0, PT ;  /* 0x000000000700720c */ /* 0x000fda0003f06270 */
[----:B------:R-:W-:Y:S05]  /*0140*/  @P0 EXIT ;  /* 0x000000000000094d */ /* 0x000fea0003800000 */
[----:B------:R-:W0:Y:S01]  /*0150*/  LDC.64 R14, c[0x0][0x388] ;  /* 0x0000e200ff0e7b82 */ /* 0x000e220000000a00 */
[----:B------:R-:W-:Y:S01]  /*0160*/  IMAD R9, R3, R12, RZ ;  /* 0x0000000c03097224 */ /* 0x000fe200078e02ff */
[----:B------:R-:W1:Y:S01]  /*0170*/  LDCU.64 UR4, c[0x0][0x358] ;  /* 0x00006b00ff0477ac */ /* 0x000e620008000a00 */
[----:B------:R-:W-:-:S03]  /*0180*/  IADD3 R13, PT, PT, -R12, RZ, RZ ;  /* 0x000000ff0c0d7210 */ /* 0x000fc60007ffe1ff */
[C---:B------:R-:W-:Y:S01]  /*0190*/  IADD3 R0, PT, PT, R2.reuse, R9, RZ ;  /* 0x0000000902007210 */ /* 0x040fe20007ffe0ff */
[----:B------:R-:W-:-:S04]  /*01a0*/  IMAD R2, R2, R12, R12 ;  /* 0x0000000c02027224 */ /* 0x000fc800078e020c */
[----:B------:R-:W-:Y:S01]  /*01b0*/  IMAD R0, R0, R12, R5 ;  /* 0x0000000c00007224 */ /* 0x000fe200078e0205 */
[-C--:B------:R-:W-:Y:S02]  /*01c0*/  IADD3 R3, PT, PT, R5, R2.reuse, RZ ;  /* 0x0000000205037210 */ /* 0x080fe40007ffe0ff */
[----:B------:R-:W-:Y:S02]  /*01d0*/  LEA R4, R13, R2, 0x1 ;  /* 0x000000020d047211 */ /* 0x000fe400078e08ff */
[----:B------:R-:W-:Y:S01]  /*01e0*/  IADD3 R17, PT, PT, R0, 0x1, RZ ;  /* 0x0000000100117810 */ /* 0x000fe20007ffe0ff */
[----:B------:R-:W-:Y:S01]  /*01f0*/  IMAD R11, R9, R12, R3 ;  /* 0x0000000c090b7224 */ /* 0x000fe200078e0203 */
[----:B------:R-:W-:Y:S02]  /*0200*/  IADD3 R19, PT, PT, R5, R4, RZ ;  /* 0x0000000405137210 */ /* 0x000fe40007ffe0ff */
[----:B------:R-:W-:Y:S01]  /*0210*/  IADD3 R18, PT, PT, R9, R12, RZ ;  /* 0x0000000c09127210 */ /* 0x000fe20007ffe0ff */
[----:B------:R-:W2:Y:S01]  /*0220*/  LDC.64 R4, c[0x0][0x390] ;  /* 0x0000e400ff047b82 */ /* 0x000ea20000000a00 */
[----:B0-----:R-:W-:-:S05]  /*0230*/  IMAD.WIDE R16, R17, 0x8, R14 ;  /* 0x0000000811107825 */ /* 0x001fca00078e020e */
[----:B-1----:R-:W3:Y:S01]  /*0240*/  LDG.E.64 R2, desc[UR4][R16.64] ;  /* 0x0000000410027981 */ /* 0x002ee2000c1e1b00 */
[----:B------:R-:W-:-:S03]  /*0250*/  IMAD.WIDE R10, R11, 0x8, R14 ;  /* 0x000000080b0a7825 */ /* 0x000fc600078e020e */
[----:B------:R0:W3:Y:S01]  /*0260*/  LDG.E.64 R6, desc[UR4][R16.64+-0x10] ;  /* 0xfffff00410067981 */ /* 0x0000e2000c1e1b00 */
[-C--:B------:R-:W-:Y:S01]  /*0270*/  IMAD R21, R9, R12.reuse, R19 ;  /* 0x0000000c09157224 */ /* 0x080fe200078e0213 */
[----:B------:R-:W-:Y:S02]  /*0280*/  IADD3 R19, PT, PT, R19, R12, RZ ;  /* 0x0000000c13137210 */ /* 0x000fe40007ffe0ff */
[----:B------:R-:W4:Y:S01]  /*0290*/  LDG.E.64 R10, desc[UR4][R10.64] ;  /* 0x000000040a0a7981 */ /* 0x000f22000c1e1b00 */
[----:B------:R-:W-:Y:S01]  /*02a0*/  IMAD.WIDE R8, R21, 0x8, R14 ;  /* 0x0000000815087825 */ /* 0x000fe200078e020e */
[----:B------:R-:W-:-:S03]  /*02b0*/  LEA R13, R13, R18, 0x1 ;  /* 0x000000120d0d7211 */ /* 0x000fc600078e08ff */
[-CC-:B------:R-:W-:Y:S02]  /*02c0*/  IMAD R21, R18, R12.reuse, R19.reuse ;  /* 0x0000000c12157224 */ /* 0x180fe400078e0213 */
[----:B------:R-:W5:Y:S01]  /*02d0*/  LDG.E.64 R8, desc[UR4][R8.64] ;  /* 0x0000000408087981 */ /* 0x000f62000c1e1b00 */
[----:B------:R-:W-:Y:S02]  /*02e0*/  IMAD R19, R13, R12, R19 ;  /* 0x0000000c0d137224 */ /* 0x000fe400078e0213 */
[----:B0-----:R-:W-:-:S05]  /*02f0*/  IMAD.WIDE R16, R21, 0x8, R14 ;  /* 0x0000000815107825 */ /* 0x001fca00078e020e */
[----:B------:R-:W5:Y:S01]  /*0300*/  LDG.E.64 R12, desc[UR4][R16.64] ;  /* 0x00000004100c7981 */ /* 0x000f62000c1e1b00 */
[----:B------:R-:W-:-:S04]  /*0310*/  IMAD.WIDE R14, R19, 0x8, R14 ;  /* 0x00000008130e7825 */ /* 0x000fc800078e020e */
[----:B--2---:R-:W-:Y:S02]  /*0320*/  IMAD.WIDE R4, R0, 0x8, R4 ;  /* 0x0000000800047825 */ /* 0x004fe400078e0204 */
[----:B------:R-:W2:Y:S04]  /*0330*/  LDG.E.64 R14, desc[UR4][R14.64] ;  /* 0x000000040e0e7981 */ /* 0x000ea8000c1e1b00 */
[----:B------:R-:W2:Y:S01]  /*0340*/  LDG.E.64 R4, desc[UR4][R4.64] ;  /* 0x0000000404047981 */ /* 0x000ea2000c1e1b00 */
[----:B------:R-:W-:Y:S01]  /*0350*/  UMOV UR6, 0x55555555 ;  /* 0x5555555500067882 */ /* 0x000fe20000000000 */
[----:B------:R-:W-:Y:S01]  /*0360*/  UMOV UR7, 0x3fc55555 ;  /* 0x3fc5555500077882 */ /* 0x000fe20000000000 */
[----:B---3--:R-:W-:Y:S01]  /*0370*/  DADD R2, R2, R6 ;  /* 0x0000000002027229 */ /* 0x008fe20000000006 */
[----:B------:R-:W0:Y:S07]  /*0380*/  LDC.64 R6, c[0x0][0x380] ;  /* 0x0000e000ff067b82 */ /* 0x000e2e0000000a00 */
[----:B----4-:R-:W-:-:S08]  /*0390*/  DADD R2, R2, R10 ;  /* 0x0000000002027229 */ /* 0x010fd0000000000a */
[----:B-----5:R-:W-:-:S08]  /*03a0*/  DADD R2, R2, R8 ;  /* 0x0000000002027229 */ /* 0x020fd00000000008 */
[----:B------:R-:W-:Y:S01]  /*03b0*/  DADD R2, R2, R12 ;  /* 0x0000000002027229 */ /* 0x000fe2000000000c */
[----:B0-----:R-:W-:-:S07]  /*03c0*/  IMAD.WIDE R6, R0, 0x8, R6 ;  /* 0x0000000800067825 */ /* 0x001fce00078e0206 */
[----:B--2---:R-:W-:-:S08]  /*03d0*/  DADD R2, R2, R14 ;  /* 0x0000000002027229 */ /* 0x004fd0000000000e */
[----:B------:R-:W-:-:S08]  /*03e0*/  DADD R2, R2, R4 ;  /* 0x0000000002027229 */ /* 0x000fd00000000004 */
[----:B------:R-:W-:-:S07]  /*03f0*/  DMUL R2, R2, UR6 ;  /* 0x0000000602027c28 */ /* 0x000fce0008000000 */
[----:B------:R-:W-:Y:S01]  /*0400*/  STG.E.64 desc[UR4][R6.64], R2 ;  /* 0x0000000206007986 */ /* 0x000fe2000c101b04 */
[----:B------:R-:W-:Y:S05]  /*0410*/  EXIT ;  /* 0x000000000000794d */ /* 0x000fea0003800000 */
.L_x_0:
[----:B------:R-:W-:-:S00]  /*0420*/  BRA `(.L_x_0) ;  /* 0xfffffffc00fc7947 */ /* 0x000fc0000383ffff */
[----:B------:R-:W-:-:S00]  /*0430*/  NOP ;  /* 0x0000000000007918 */ /* 0x000fc00000000000 */
        /* <DEDUP_REMOVED lines=12> */
.L_x_1:


//--------------------- .nv.shared.reserved.0     --------------------------
	.section	.nv.shared.reserved.0,"aw",@nobits
	.weak		__nv_reservedSMEM_offset_0_alias
	.size		__nv_reservedSMEM_offset_0_alias, 0, 64
	.other		__nv_reservedSMEM_offset_0_alias,@"STO_CUDA_RESERVED_SHARED STV_DEFAULT"
__nv_reservedSMEM_offset_0_alias:
	.zero		0
	.zero		64


//--------------------- .nv.constant0._Z11jacobi_stepPdS_S_i --------------------------
	.section	.nv.constant0._Z11jacobi_stepPdS_S_i,"a",@progbits
	.sectionflags	@""
	.align	4
.nv.constant0._Z11jacobi_stepPdS_S_i:
	.zero		924


//--------------------- SYMBOLS --------------------------

	.type		.nv.reservedSmem.offset0,@object
	.size		.nv.reservedSmem.offset0,0x4
